//
// Generated by NVIDIA NVVM Compiler
//
// Compiler Build ID: CL-36424714
// Cuda compilation tools, release 13.0, V13.0.88
// Based on NVVM 20.0.0
//

.version 9.0
.target sm_100
.address_size 64

	// .globl	_Z8evaluatePiiiiiiPl

.visible .entry _Z8evaluatePiiiiiiPl(
	.param .u64 .ptr .align 1 _Z8evaluatePiiiiiiPl_param_0,
	.param .u32 _Z8evaluatePiiiiiiPl_param_1,
	.param .u32 _Z8evaluatePiiiiiiPl_param_2,
	.param .u32 _Z8evaluatePiiiiiiPl_param_3,
	.param .u32 _Z8evaluatePiiiiiiPl_param_4,
	.param .u32 _Z8evaluatePiiiiiiPl_param_5,
	.param .u64 .ptr .align 1 _Z8evaluatePiiiiiiPl_param_6
)
{
	.reg .pred 	%p<16>;
	.reg .b32 	%r<39>;
	.reg .b64 	%rd<36>;

	ld.param.u64 	%rd14, [_Z8evaluatePiiiiiiPl_param_0];
	ld.param.u32 	%r17, [_Z8evaluatePiiiiiiPl_param_1];
	ld.param.u32 	%r18, [_Z8evaluatePiiiiiiPl_param_2];
	ld.param.u32 	%r19, [_Z8evaluatePiiiiiiPl_param_3];
	ld.param.u32 	%r20, [_Z8evaluatePiiiiiiPl_param_5];
	ld.param.u64 	%rd15, [_Z8evaluatePiiiiiiPl_param_6];
	cvta.to.global.u64 	%rd1, %rd15;
	mov.u32 	%r21, %ctaid.y;
	mov.u32 	%r22, %tid.y;
	mad.lo.s32 	%r1, %r20, %r21, %r22;
	mul.lo.s32 	%r23, %r19, %r18;
	mul.lo.s32 	%r2, %r23, %r1;
	setp.ge.s32 	%p1, %r2, %r17;
	setp.lt.s32 	%p2, %r19, 1;
	or.pred  	%p3, %p1, %p2;
	@%p3 bra 	$L__BB0_5;
	setp.gt.s32 	%p4, %r18, 0;
	mul.lo.s32 	%r3, %r1, %r19;
	@%p4 bra 	$L__BB0_6;
	mov.b32 	%r38, 0;
$L__BB0_3:
	mad.lo.s32 	%r25, %r38, %r18, %r2;
	setp.ge.s32 	%p5, %r25, %r17;
	@%p5 bra 	$L__BB0_5;
	add.s32 	%r26, %r3, %r38;
	mul.wide.s32 	%rd16, %r26, 8;
	add.s64 	%rd17, %rd1, %rd16;
	mov.b64 	%rd18, 0;
	st.global.u64 	[%rd17], %rd18;
	add.s32 	%r38, %r38, 1;
	setp.ne.s32 	%p6, %r38, %r19;
	@%p6 bra 	$L__BB0_3;
$L__BB0_5:
	ret;
$L__BB0_6:
	add.s32 	%r4, %r18, -2;
	cvta.to.global.u64 	%rd2, %rd14;
	mov.b32 	%r35, 0;
$L__BB0_7:
	mad.lo.s32 	%r6, %r35, %r18, %r2;
	setp.ge.s32 	%p7, %r6, %r17;
	@%p7 bra 	$L__BB0_5;
	mov.b64 	%rd31, 0;
	mov.b32 	%r36, 0;
$L__BB0_9:
	not.b32 	%r29, %r36;
	add.s32 	%r8, %r18, %r29;
	sub.s32 	%r30, %r36, %r18;
	setp.gt.s32 	%p8, %r30, -2;
	mov.b64 	%rd33, 1;
	@%p8 bra 	$L__BB0_10;
	bra.uni 	$L__BB0_12;
$L__BB0_10:
	add.s64 	%rd31, %rd33, %rd31;
	add.s32 	%r36, %r36, 1;
	setp.eq.s32 	%p14, %r36, %r18;
	@%p14 bra 	$L__BB0_11;
	bra.uni 	$L__BB0_9;
$L__BB0_11:
	add.s32 	%r34, %r3, %r35;
	mul.wide.s32 	%rd29, %r34, 8;
	add.s64 	%rd30, %rd1, %rd29;
	st.global.u64 	[%rd30], %rd31;
	add.s32 	%r35, %r35, 1;
	setp.eq.s32 	%p15, %r35, %r19;
	@%p15 bra 	$L__BB0_5;
	bra.uni 	$L__BB0_7;
$L__BB0_12:
	add.s32 	%r31, %r36, %r6;
	mul.wide.s32 	%rd23, %r31, 4;
	add.s64 	%rd24, %rd2, %rd23;
	ld.global.s32 	%rd8, [%rd24];
	and.b32  	%r12, %r8, 3;
	sub.s32 	%r32, %r4, %r36;
	setp.lt.u32 	%p9, %r32, 3;
	mov.b64 	%rd33, 1;
	@%p9 bra 	$L__BB0_15;
	mul.lo.s64 	%rd26, %rd8, %rd8;
	mul.lo.s64 	%rd9, %rd26, %rd26;
	and.b32  	%r33, %r8, -4;
	neg.s32 	%r37, %r33;
	mov.b64 	%rd33, 1;
$L__BB0_14:
	mul.lo.s64 	%rd33, %rd33, %rd9;
	add.s32 	%r37, %r37, 4;
	setp.eq.s32 	%p10, %r37, 0;
	@%p10 bra 	$L__BB0_15;
	bra.uni 	$L__BB0_14;
$L__BB0_15:
	setp.eq.s32 	%p11, %r12, 0;
	@%p11 bra 	$L__BB0_10;
	mul.lo.s64 	%rd33, %rd33, %rd8;
	setp.eq.s32 	%p12, %r12, 1;
	@%p12 bra 	$L__BB0_10;
	mul.lo.s64 	%rd27, %rd33, %rd8;
	setp.eq.s32 	%p13, %r12, 2;
	selp.b64 	%rd28, 1, %rd8, %p13;
	mul.lo.s64 	%rd33, %rd27, %rd28;
	bra.uni 	$L__BB0_10;

}
	// .globl	_Z17scan_for_solutionPliiiPimi
.visible .entry _Z17scan_for_solutionPliiiPimi(
	.param .u64 .ptr .align 1 _Z17scan_for_solutionPliiiPimi_param_0,
	.param .u32 _Z17scan_for_solutionPliiiPimi_param_1,
	.param .u32 _Z17scan_for_solutionPliiiPimi_param_2,
	.param .u32 _Z17scan_for_solutionPliiiPimi_param_3,
	.param .u64 .ptr .align 1 _Z17scan_for_solutionPliiiPimi_param_4,
	.param .u64 _Z17scan_for_solutionPliiiPimi_param_5,
	.param .u32 _Z17scan_for_solutionPliiiPimi_param_6
)
{
	.reg .pred 	%p<28>;
	.reg .b32 	%r<41>;
	.reg .b64 	%rd<42>;

	ld.param.u64 	%rd7, [_Z17scan_for_solutionPliiiPimi_param_0];
	ld.param.u32 	%r21, [_Z17scan_for_solutionPliiiPimi_param_1];
	ld.param.u32 	%r22, [_Z17scan_for_solutionPliiiPimi_param_2];
	ld.param.u32 	%r24, [_Z17scan_for_solutionPliiiPimi_param_3];
	ld.param.u64 	%rd8, [_Z17scan_for_solutionPliiiPimi_param_4];
	ld.param.u64 	%rd6, [_Z17scan_for_solutionPliiiPimi_param_5];
	ld.param.u32 	%r23, [_Z17scan_for_solutionPliiiPimi_param_6];
	cvta.to.global.u64 	%rd1, %rd8;
	cvta.to.global.u64 	%rd2, %rd7;
	mov.u32 	%r25, %ctaid.y;
	mov.u32 	%r26, %tid.y;
	mad.lo.s32 	%r27, %r24, %r25, %r26;
	mul.lo.s32 	%r1, %r27, %r22;
	setp.ge.s32 	%p1, %r1, %r21;
	setp.lt.s32 	%p2, %r22, 1;
	or.pred  	%p3, %p1, %p2;
	@%p3 bra 	$L__BB1_17;
	cvt.s64.s32 	%rd3, %r23;
	not.b32 	%r29, %r1;
	add.s32 	%r30, %r21, %r29;
	add.s32 	%r31, %r22, -1;
	min.u32 	%r32, %r30, %r31;
	add.s32 	%r2, %r32, 1;
	and.b32  	%r3, %r2, 3;
	setp.lt.u32 	%p4, %r32, 3;
	mov.b32 	%r38, 0;
	@%p4 bra 	$L__BB1_12;
	and.b32  	%r38, %r2, -4;
	neg.s32 	%r37, %r38;
	add.s32 	%r36, %r1, 3;
	add.s64 	%rd4, %rd2, 16;
	mov.u32 	%r35, %r1;
$L__BB1_3:
	mul.wide.s32 	%rd9, %r35, 8;
	add.s64 	%rd5, %rd4, %rd9;
	add.s32 	%r10, %r36, -2;
	ld.global.u64 	%rd10, [%rd5+-16];
	min.u64 	%rd12, %rd10, %rd6;
	max.u64 	%rd13, %rd10, %rd6;
	sub.s64 	%rd14, %rd13, %rd12;
	setp.eq.s64 	%p5, %rd10, %rd6;
	selp.b64 	%rd15, 0, %rd14, %p5;
	setp.ne.s64 	%p6, %rd15, 0;
	setp.ge.u64 	%p7, %rd15, %rd3;
	and.pred  	%p8, %p6, %p7;
	@%p8 bra 	$L__BB1_5;
	add.s32 	%r33, %r10, -1;
	st.global.u32 	[%rd1], %r33;
$L__BB1_5:
	ld.global.u64 	%rd16, [%rd5+-8];
	min.u64 	%rd18, %rd16, %rd6;
	max.u64 	%rd19, %rd16, %rd6;
	sub.s64 	%rd20, %rd19, %rd18;
	setp.eq.s64 	%p9, %rd16, %rd6;
	selp.b64 	%rd21, 0, %rd20, %p9;
	setp.ne.s64 	%p10, %rd21, 0;
	setp.ge.u64 	%p11, %rd21, %rd3;
	and.pred  	%p12, %p10, %p11;
	@%p12 bra 	$L__BB1_7;
	st.global.u32 	[%rd1], %r10;
$L__BB1_7:
	ld.global.u64 	%rd22, [%rd5];
	min.u64 	%rd24, %rd22, %rd6;
	max.u64 	%rd25, %rd22, %rd6;
	sub.s64 	%rd26, %rd25, %rd24;
	setp.eq.s64 	%p13, %rd22, %rd6;
	selp.b64 	%rd27, 0, %rd26, %p13;
	setp.ne.s64 	%p14, %rd27, 0;
	setp.ge.u64 	%p15, %rd27, %rd3;
	and.pred  	%p16, %p14, %p15;
	@%p16 bra 	$L__BB1_9;
	add.s32 	%r34, %r10, 1;
	st.global.u32 	[%rd1], %r34;
$L__BB1_9:
	ld.global.u64 	%rd28, [%rd5+8];
	min.u64 	%rd30, %rd28, %rd6;
	max.u64 	%rd31, %rd28, %rd6;
	sub.s64 	%rd32, %rd31, %rd30;
	setp.eq.s64 	%p17, %rd28, %rd6;
	selp.b64 	%rd33, 0, %rd32, %p17;
	setp.ne.s64 	%p18, %rd33, 0;
	setp.ge.u64 	%p19, %rd33, %rd3;
	and.pred  	%p20, %p18, %p19;
	@%p20 bra 	$L__BB1_11;
	st.global.u32 	[%rd1], %r36;
$L__BB1_11:
	add.s32 	%r37, %r37, 4;
	add.s32 	%r36, %r36, 4;
	add.s32 	%r35, %r35, 4;
	setp.ne.s32 	%p21, %r37, 0;
	@%p21 bra 	$L__BB1_3;
$L__BB1_12:
	setp.eq.s32 	%p22, %r3, 0;
	@%p22 bra 	$L__BB1_17;
	add.s32 	%r40, %r38, %r1;
	neg.s32 	%r39, %r3;
$L__BB1_14:
	.pragma "nounroll";
	mul.wide.s32 	%rd34, %r40, 8;
	add.s64 	%rd35, %rd2, %rd34;
	ld.global.u64 	%rd36, [%rd35];
	min.u64 	%rd38, %rd36, %rd6;
	max.u64 	%rd39, %rd36, %rd6;
	sub.s64 	%rd40, %rd39, %rd38;
	setp.eq.s64 	%p23, %rd36, %rd6;
	selp.b64 	%rd41, 0, %rd40, %p23;
	setp.ne.s64 	%p24, %rd41, 0;
	setp.ge.u64 	%p25, %rd41, %rd3;
	and.pred  	%p26, %p24, %p25;
	@%p26 bra 	$L__BB1_16;
	st.global.u32 	[%rd1], %r40;
$L__BB1_16:
	add.s32 	%r40, %r40, 1;
	add.s32 	%r39, %r39, 1;
	setp.ne.s32 	%p27, %r39, 0;
	@%p27 bra 	$L__BB1_14;
$L__BB1_17:
	ret;

}


// ===== COMPILED SASS (sm_100) =====

	.target	sm_100

	.elftype	@"ET_EXEC"


//--------------------- .note.nv.tkinfo           --------------------------
	.section	.note.nv.tkinfo,"",@"SHT_NOTE"
	.sectionflags	@"SHF_NOTE_NV_TKINFO"
	.tkinfo
        /*0018*/ 	.word	0x00000002
        /*0030*/ 	.string	""
        /*0030*/ 	.string	"ptxas"
        /*0030*/ 	.string	"Cuda compilation tools, release 13.0, V13.0.88"
        /*0030*/ 	.string	"Build cuda_13.0.r13.0/compiler.36424714_0"
        /*0030*/ 	.string	"-arch sm_100 -m 64 "



//--------------------- .note.nv.cuinfo           --------------------------
	.section	.note.nv.cuinfo,"",@"SHT_NOTE"
	.sectionflags	@"SHF_NOTE_NV_CUINFO"
        /*0018*/ 	.short	0x0002
        /*001a*/ 	.short	0x0064
        /*001c*/ 	.short	0x0082
	.zero		2


//--------------------- .nv.info                  --------------------------
	.section	.nv.info,"",@"SHT_CUDA_INFO"
	.align	4


	//----- nvinfo : EIATTR_REGCOUNT
	.align		4
        /*0000*/ 	.byte	0x04, 0x2f
        /*0002*/ 	.short	(.L_1 - .L_0)
	.align		4
.L_0:
        /*0004*/ 	.word	index@(_Z8evaluatePiiiiiiPl)
        /*0008*/ 	.word	0x00000018


	//----- nvinfo : EIATTR_FRAME_SIZE
	.align		4
.L_1:
        /*000c*/ 	.byte	0x04, 0x11
        /*000e*/ 	.short	(.L_3 - .L_2)
	.align		4
.L_2:
        /*0010*/ 	.word	index@(_Z8evaluatePiiiiiiPl)
        /*0014*/ 	.word	0x00000000


	//----- nvinfo : EIATTR_REGCOUNT
	.align		4
.L_3:
        /*0018*/ 	.byte	0x04, 0x2f
        /*001a*/ 	.short	(.L_5 - .L_4)
	.align		4
.L_4:
        /*001c*/ 	.word	index@(_Z17scan_for_solutionPliiiPimi)
        /*0020*/ 	.word	0x00000016


	//----- nvinfo : EIATTR_FRAME_SIZE
	.align		4
.L_5:
        /*0024*/ 	.byte	0x04, 0x11
        /*0026*/ 	.short	(.L_7 - .L_6)
	.align		4
.L_6:
        /*0028*/ 	.word	index@(_Z17scan_for_solutionPliiiPimi)
        /*002c*/ 	.word	0x00000000


	//----- nvinfo : EIATTR_MIN_STACK_SIZE
	.align		4
.L_7:
        /*0030*/ 	.byte	0x04, 0x12
        /*0032*/ 	.short	(.L_9 - .L_8)
	.align		4
.L_8:
        /*0034*/ 	.word	index@(_Z17scan_for_solutionPliiiPimi)
        /*0038*/ 	.word	0x00000000


	//----- nvinfo : EIATTR_MIN_STACK_SIZE
	.align		4
.L_9:
        /*003c*/ 	.byte	0x04, 0x12
        /*003e*/ 	.short	(.L_11 - .L_10)
	.align		4
.L_10:
        /*0040*/ 	.word	index@(_Z8evaluatePiiiiiiPl)
        /*0044*/ 	.word	0x00000000
.L_11:


//--------------------- .nv.compat                --------------------------
	.section	.nv.compat,"",@"SHT_CUDA_COMPAT_INFO"
	.align	4
        /*0000*/ 	.byte	0x02, 0x09, 0x00, 0x00, 0x02, 0x02, 0x01, 0x00, 0x02, 0x05, 0x05, 0x00, 0x03, 0x07, 0x01, 0x01
        /*0010*/ 	.byte	0x02, 0x03, 0x00, 0x00, 0x02, 0x06, 0x01, 0x00, 0x04, 0x0b, 0x08, 0x00, 0x09, 0x00, 0x00, 0x00
        /*0020*/ 	.byte	0x00, 0x00, 0x00, 0x00


//--------------------- .nv.info._Z17scan_for_solutionPliiiPimi --------------------------
	.section	.nv.info._Z17scan_for_solutionPliiiPimi,"",@"SHT_CUDA_INFO"
	.sectionflags	@""
	.align	4


	//----- nvinfo : EIATTR_CUDA_API_VERSION
	.align		4
        /*0000*/ 	.byte	0x04, 0x37
        /*0002*/ 	.short	(.L_13 - .L_12)
.L_12:
        /*0004*/ 	.word	0x00000082


	//----- nvinfo : EIATTR_KPARAM_INFO
	.align		4
.L_13:
        /*0008*/ 	.byte	0x04, 0x17
        /*000a*/ 	.short	(.L_15 - .L_14)
.L_14:
        /*000c*/ 	.word	0x00000000
        /*0010*/ 	.short	0x0006
        /*0012*/ 	.short	0x0028
        /*0014*/ 	.byte	0x00, 0xf0, 0x11, 0x00


	//----- nvinfo : EIATTR_KPARAM_INFO
	.align		4
.L_15:
        /*0018*/ 	.byte	0x04, 0x17
        /*001a*/ 	.short	(.L_17 - .L_16)
.L_16:
        /*001c*/ 	.word	0x00000000
        /*0020*/ 	.short	0x0005
        /*0022*/ 	.short	0x0020
        /*0024*/ 	.byte	0x00, 0xf0, 0x21, 0x00


	//----- nvinfo : EIATTR_KPARAM_INFO
	.align		4
.L_17:
        /*0028*/ 	.byte	0x04, 0x17
        /*002a*/ 	.short	(.L_19 - .L_18)
.L_18:
        /*002c*/ 	.word	0x00000000
        /*0030*/ 	.short	0x0004
        /*0032*/ 	.short	0x0018
        /*0034*/ 	.byte	0x00, 0xf5, 0x21, 0x00


	//----- nvinfo : EIATTR_KPARAM_INFO
	.align		4
.L_19:
        /*0038*/ 	.byte	0x04, 0x17
        /*003a*/ 	.short	(.L_21 - .L_20)
.L_20:
        /*003c*/ 	.word	0x00000000
        /*0040*/ 	.short	0x0003
        /*0042*/ 	.short	0x0010
        /*0044*/ 	.byte	0x00, 0xf0, 0x11, 0x00


	//----- nvinfo : EIATTR_KPARAM_INFO
	.align		4
.L_21:
        /*0048*/ 	.byte	0x04, 0x17
        /*004a*/ 	.short	(.L_23 - .L_22)
.L_22:
        /*004c*/ 	.word	0x00000000
        /*0050*/ 	.short	0x0002
        /*0052*/ 	.short	0x000c
        /*0054*/ 	.byte	0x00, 0xf0, 0x11, 0x00


	//----- nvinfo : EIATTR_KPARAM_INFO
	.align		4
.L_23:
        /*0058*/ 	.byte	0x04, 0x17
        /*005a*/ 	.short	(.L_25 - .L_24)
.L_24:
        /*005c*/ 	.word	0x00000000
        /*0060*/ 	.short	0x0001
        /*0062*/ 	.short	0x0008
        /*0064*/ 	.byte	0x00, 0xf0, 0x11, 0x00


	//----- nvinfo : EIATTR_KPARAM_INFO
	.align		4
.L_25:
        /*0068*/ 	.byte	0x04, 0x17
        /*006a*/ 	.short	(.L_27 - .L_26)
.L_26:
        /*006c*/ 	.word	0x00000000
        /*0070*/ 	.short	0x0000
        /*0072*/ 	.short	0x0000
        /*0074*/ 	.byte	0x00, 0xf5, 0x21, 0x00


	//----- nvinfo : EIATTR_SPARSE_MMA_MASK
	.align		4
.L_27:
        /*0078*/ 	.byte	0x03, 0x50
        /*007a*/ 	.short	0x0000


	//----- nvinfo : EIATTR_MAXREG_COUNT
	.align		4
        /*007c*/ 	.byte	0x03, 0x1b
        /*007e*/ 	.short	0x00ff


	//----- nvinfo : EIATTR_MERCURY_ISA_VERSION
	.align		4
        /*0080*/ 	.byte	0x03, 0x5f
        /*0082*/ 	.short	0x0101


	//----- nvinfo : EIATTR_VRC_CTA_INIT_COUNT
	.align		4
        /*0084*/ 	.byte	0x02, 0x4a
	.zero		1
	.zero		1


	//----- nvinfo : EIATTR_EXIT_INSTR_OFFSETS
	.align		4
        /*0088*/ 	.byte	0x04, 0x1c
        /*008a*/ 	.short	(.L_29 - .L_28)


	//   ....[0]....
.L_28:
        /*008c*/ 	.word	0x00000090


	//   ....[1]....
        /*0090*/ 	.word	0x000007e0


	//   ....[2]....
        /*0094*/ 	.word	0x000009e0


	//----- nvinfo : EIATTR_CRS_STACK_SIZE
	.align		4
.L_29:
        /*0098*/ 	.byte	0x04, 0x1e
        /*009a*/ 	.short	(.L_31 - .L_30)
.L_30:
        /*009c*/ 	.word	0x00000000


	//----- nvinfo : EIATTR_CBANK_PARAM_SIZE
	.align		4
.L_31:
        /*00a0*/ 	.byte	0x03, 0x19
        /*00a2*/ 	.short	0x002c


	//----- nvinfo : EIATTR_PARAM_CBANK
	.align		4
        /*00a4*/ 	.byte	0x04, 0x0a
        /*00a6*/ 	.short	(.L_33 - .L_32)
	.align		4
.L_32:
        /*00a8*/ 	.word	index@(.nv.constant0._Z17scan_for_solutionPliiiPimi)
        /*00ac*/ 	.short	0x0380
        /*00ae*/ 	.short	0x002c


	//----- nvinfo : EIATTR_SW_WAR
	.align		4
.L_33:
        /*00b0*/ 	.byte	0x04, 0x36
        /*00b2*/ 	.short	(.L_35 - .L_34)
.L_34:
        /*00b4*/ 	.word	0x00000008
.L_35:


//--------------------- .nv.info._Z8evaluatePiiiiiiPl --------------------------
	.section	.nv.info._Z8evaluatePiiiiiiPl,"",@"SHT_CUDA_INFO"
	.sectionflags	@""
	.align	4


	//----- nvinfo : EIATTR_CUDA_API_VERSION
	.align		4
        /*0000*/ 	.byte	0x04, 0x37
        /*0002*/ 	.short	(.L_37 - .L_36)
.L_36:
        /*0004*/ 	.word	0x00000082


	//----- nvinfo : EIATTR_KPARAM_INFO
	.align		4
.L_37:
        /*0008*/ 	.byte	0x04, 0x17
        /*000a*/ 	.short	(.L_39 - .L_38)
.L_38:
        /*000c*/ 	.word	0x00000000
        /*0010*/ 	.short	0x0006
        /*0012*/ 	.short	0x0020
        /*0014*/ 	.byte	0x00, 0xf5, 0x21, 0x00


	//----- nvinfo : EIATTR_KPARAM_INFO
	.align		4
.L_39:
        /*0018*/ 	.byte	0x04, 0x17
        /*001a*/ 	.short	(.L_41 - .L_40)
.L_40:
        /*001c*/ 	.word	0x00000000
        /*0020*/ 	.short	0x0005
        /*0022*/ 	.short	0x0018
        /*0024*/ 	.byte	0x00, 0xf0, 0x11, 0x00


	//----- nvinfo : EIATTR_KPARAM_INFO
	.align		4
.L_41:
        /*0028*/ 	.byte	0x04, 0x17
        /*002a*/ 	.short	(.L_43 - .L_42)
.L_42:
        /*002c*/ 	.word	0x00000000
        /*0030*/ 	.short	0x0004
        /*0032*/ 	.short	0x0014
        /*0034*/ 	.byte	0x00, 0xf0, 0x11, 0x00


	//----- nvinfo : EIATTR_KPARAM_INFO
	.align		4
.L_43:
        /*0038*/ 	.byte	0x04, 0x17
        /*003a*/ 	.short	(.L_45 - .L_44)
.L_44:
        /*003c*/ 	.word	0x00000000
        /*0040*/ 	.short	0x0003
        /*0042*/ 	.short	0x0010
        /*0044*/ 	.byte	0x00, 0xf0, 0x11, 0x00


	//----- nvinfo : EIATTR_KPARAM_INFO
	.align		4
.L_45:
        /*0048*/ 	.byte	0x04, 0x17
        /*004a*/ 	.short	(.L_47 - .L_46)
.L_46:
        /*004c*/ 	.word	0x00000000
        /*0050*/ 	.short	0x0002
        /*0052*/ 	.short	0x000c
        /*0054*/ 	.byte	0x00, 0xf0, 0x11, 0x00


	//----- nvinfo : EIATTR_KPARAM_INFO
	.align		4
.L_47:
        /*0058*/ 	.byte	0x04, 0x17
        /*005a*/ 	.short	(.L_49 - .L_48)
.L_48:
        /*005c*/ 	.word	0x00000000
        /*0060*/ 	.short	0x0001
        /*0062*/ 	.short	0x0008
        /*0064*/ 	.byte	0x00, 0xf0, 0x11, 0x00


	//----- nvinfo : EIATTR_KPARAM_INFO
	.align		4
.L_49:
        /*0068*/ 	.byte	0x04, 0x17
        /*006a*/ 	.short	(.L_51 - .L_50)
.L_50:
        /*006c*/ 	.word	0x00000000
        /*0070*/ 	.short	0x0000
        /*0072*/ 	.short	0x0000
        /*0074*/ 	.byte	0x00, 0xf5, 0x21, 0x00


	//----- nvinfo : EIATTR_SPARSE_MMA_MASK
	.align		4
.L_51:
        /*0078*/ 	.byte	0x03, 0x50
        /*007a*/ 	.short	0x0000


	//----- nvinfo : EIATTR_MAXREG_COUNT
	.align		4
        /*007c*/ 	.byte	0x03, 0x1b
        /*007e*/ 	.short	0x00ff


	//----- nvinfo : EIATTR_MERCURY_ISA_VERSION
	.align		4
        /*0080*/ 	.byte	0x03, 0x5f
        /*0082*/ 	.short	0x0101


	//----- nvinfo : EIATTR_VRC_CTA_INIT_COUNT
	.align		4
        /*0084*/ 	.byte	0x02, 0x4a
	.zero		1
	.zero		1


	//----- nvinfo : EIATTR_EXIT_INSTR_OFFSETS
	.align		4
        /*0088*/ 	.byte	0x04, 0x1c
        /*008a*/ 	.short	(.L_53 - .L_52)


	//   ....[0]....
.L_52:
        /*008c*/ 	.word	0x000000b0


	//   ....[1]....
        /*0090*/ 	.word	0x00000150


	//   ....[2]....
        /*0094*/ 	.word	0x000001c0


	//   ....[3]....
        /*0098*/ 	.word	0x000001e0


	//   ....[4]....
        /*009c*/ 	.word	0x00000950


	//   ....[5]....
        /*00a0*/ 	.word	0x000009a0


	//----- nvinfo : EIATTR_CRS_STACK_SIZE
	.align		4
.L_53:
        /*00a4*/ 	.byte	0x04, 0x1e
        /*00a6*/ 	.short	(.L_55 - .L_54)
.L_54:
        /*00a8*/ 	.word	0x00000000


	//----- nvinfo : EIATTR_CBANK_PARAM_SIZE
	.align		4
.L_55:
        /*00ac*/ 	.byte	0x03, 0x19
        /*00ae*/ 	.short	0x0028


	//----- nvinfo : EIATTR_PARAM_CBANK
	.align		4
        /*00b0*/ 	.byte	0x04, 0x0a
        /*00b2*/ 	.short	(.L_57 - .L_56)
	.align		4
.L_56:
        /*00b4*/ 	.word	index@(.nv.constant0._Z8evaluatePiiiiiiPl)
        /*00b8*/ 	.short	0x0380
        /*00ba*/ 	.short	0x0028


	//----- nvinfo : EIATTR_SW_WAR
	.align		4
.L_57:
        /*00bc*/ 	.byte	0x04, 0x36
        /*00be*/ 	.short	(.L_59 - .L_58)
.L_58:
        /*00c0*/ 	.word	0x00000008
.L_59:


//--------------------- .nv.callgraph             --------------------------
	.section	.nv.callgraph,"",@"SHT_CUDA_CALLGRAPH"
	.align	4
	.sectionentsize	8
	.align		4
        /*0000*/ 	.word	0x00000000
	.align		4
        /*0004*/ 	.word	0xffffffff
	.align		4
        /*0008*/ 	.word	0x00000000
	.align		4
        /*000c*/ 	.word	0xfffffffe
	.align		4
        /*0010*/ 	.word	0x00000000
	.align		4
        /*0014*/ 	.word	0xfffffffd
	.align		4
        /*0018*/ 	.word	0x00000000
	.align		4
        /*001c*/ 	.word	0xfffffffc


//--------------------- .text._Z17scan_for_solutionPliiiPimi --------------------------
	.section	.text._Z17scan_for_solutionPliiiPimi,"ax",@progbits
	.align	128
        .global         _Z17scan_for_solutionPliiiPimi
        .type           _Z17scan_for_solutionPliiiPimi,@function
        .size           _Z17scan_for_solutionPliiiPimi,(.L_x_16 - _Z17scan_for_solutionPliiiPimi)
        .other          _Z17scan_for_solutionPliiiPimi,@"STO_CUDA_ENTRY STV_DEFAULT"
_Z17scan_for_solutionPliiiPimi:
.text._Z17scan_for_solutionPliiiPimi:
[----:B------:R-:W-:Y:S01]  /*0000*/  LDC R1, c[0x0][0x37c] ;  /* 0x0000df00ff017b82 */ /* 0x000fe20000000800 */
[----:B------:R-:W0:Y:S07]  /*0010*/  S2R R0, SR_TID.Y ;  /* 0x0000000000007919 */ /* 0x000e2e0000002200 */
[----:B------:R-:W0:Y:S08]  /*0020*/  S2UR UR4, SR_CTAID.Y ;  /* 0x00000000000479c3 */ /* 0x000e300000002600 */
[----:B------:R-:W0:Y:S08]  /*0030*/  LDC R3, c[0x0][0x390] ;  /* 0x0000e400ff037b82 */ /* 0x000e300000000800 */
[----:B------:R-:W1:Y:S01]  /*0040*/  LDC.64 R6, c[0x0][0x388] ;  /* 0x0000e200ff067b82 */ /* 0x000e620000000a00 */
[----:B0-----:R-:W-:-:S04]  /*0050*/  IMAD R0, R3, UR4, R0 ;  /* 0x0000000403007c24 */ /* 0x001fc8000f8e0200 */
[----:B-1----:R-:W-:Y:S01]  /*0060*/  IMAD R5, R0, R7, RZ ;  /* 0x0000000700057224 */ /* 0x002fe200078e02ff */
[----:B------:R-:W-:-:S04]  /*0070*/  ISETP.GE.AND P0, PT, R7, 0x1, PT ;  /* 0x000000010700780c */ /* 0x000fc80003f06270 */
[----:B------:R-:W-:-:S13]  /*0080*/  ISETP.GE.OR P0, PT, R5, R6, !P0 ;  /* 0x000000060500720c */ /* 0x000fda0004706670 */
[----:B------:R-:W-:Y:S05]  /*0090*/  @P0 EXIT ;  /* 0x000000000000094d */ /* 0x000fea0003800000 */
[----:B------:R-:W-:Y:S01]  /*00a0*/  VIADD R0, R7, 0xffffffff ;  /* 0xffffffff07007836 */ /* 0x000fe20000000000 */
[----:B------:R-:W-:Y:S01]  /*00b0*/  LOP3.LUT R3, RZ, R5, RZ, 0x33, !PT ;  /* 0x00000005ff037212 */ /* 0x000fe200078e33ff */
[----:B------:R-:W0:Y:S01]  /*00c0*/  LDCU UR4, c[0x0][0x3a8] ;  /* 0x00007500ff0477ac */ /* 0x000e220008000800 */
[----:B------:R-:W-:Y:S01]  /*00d0*/  BSSY.RECONVERGENT B0, `(.L_x_0) ;  /* 0x0000070000007945 */ /* 0x000fe20003800200 */
[----:B------:R-:W-:Y:S01]  /*00e0*/  IMAD.MOV.U32 R4, RZ, RZ, RZ ;  /* 0x000000ffff047224 */ /* 0x000fe200078e00ff */
[----:B------:R-:W-:Y:S01]  /*00f0*/  VIADDMNMX.U32 R3, R3, R6, R0, PT ;  /* 0x0000000603037246 */ /* 0x000fe20003800000 */
[----:B------:R-:W1:Y:S03]  /*0100*/  LDCU.64 UR6, c[0x0][0x358] ;  /* 0x00006b00ff0677ac */ /* 0x000e660008000a00 */
[C---:B------:R-:W-:Y:S01]  /*0110*/  ISETP.GE.U32.AND P0, PT, R3.reuse, 0x3, PT ;  /* 0x000000030300780c */ /* 0x040fe20003f06070 */
[----:B------:R-:W-:Y:S01]  /*0120*/  VIADD R6, R3, 0x1 ;  /* 0x0000000103067836 */ /* 0x000fe20000000000 */
[----:B------:R-:W2:Y:S04]  /*0130*/  LDCU UR5, c[0x0][0x3a8] ;  /* 0x00007500ff0577ac */ /* 0x000ea80008000800 */
[----:B------:R-:W-:Y:S01]  /*0140*/  LOP3.LUT R0, R6, 0x3, RZ, 0xc0, !PT ;  /* 0x0000000306007812 */ /* 0x000fe200078ec0ff */
[----:B------:R-:W3:Y:S03]  /*0150*/  LDCU.64 UR8, c[0x0][0x3a0] ;  /* 0x00007400ff0877ac */ /* 0x000ee60008000a00 */
[----:B------:R-:W-:Y:S01]  /*0160*/  ISETP.NE.AND P2, PT, R0, RZ, PT ;  /* 0x000000ff0000720c */ /* 0x000fe20003f45270 */
[----:B0-----:R-:W-:-:S02]  /*0170*/  USHF.R.S32.HI UR4, URZ, 0x1f, UR4 ;  /* 0x0000001fff047899 */ /* 0x001fc40008011404 */
[----:B------:R-:W-:Y:S10]  /*0180*/  @!P0 BRA `(.L_x_1) ;  /* 0x0000000400908947 */ /* 0x000ff40003800000 */
[----:B------:R-:W0:Y:S01]  /*0190*/  LDC.64 R2, c[0x0][0x380] ;  /* 0x0000e000ff027b82 */ /* 0x000e220000000a00 */
[----:B------:R-:W-:Y:S01]  /*01a0*/  LOP3.LUT R4, R6, 0xfffffffc, RZ, 0xc0, !PT ;  /* 0xfffffffc06047812 */ /* 0x000fe200078ec0ff */
[----:B------:R-:W-:Y:S02]  /*01b0*/  VIADD R8, R5, 0x3 ;  /* 0x0000000305087836 */ /* 0x000fe40000000000 */
[----:B------:R-:W-:Y:S02]  /*01c0*/  IMAD.MOV.U32 R9, RZ, RZ, R5 ;  /* 0x000000ffff097224 */ /* 0x000fe400078e0005 */
[----:B------:R-:W-:Y:S01]  /*01d0*/  IMAD.MOV R10, RZ, RZ, -R4 ;  /* 0x000000ffff0a7224 */ /* 0x000fe200078e0a04 */
[----:B0-----:R-:W-:-:S05]  /*01e0*/  IADD3 R2, P0, PT, R2, 0x10, RZ ;  /* 0x0000001002027810 */ /* 0x001fca0007f1e0ff */
[----:B------:R-:W-:-:S08]  /*01f0*/  IMAD.X R3, RZ, RZ, R3, P0 ;  /* 0x000000ffff037224 */ /* 0x000fd000000e0603 */
.L_x_2:
[----:B------:R-:W-:-:S05]  /*0200*/  IMAD.WIDE R6, R9, 0x8, R2 ;  /* 0x0000000809067825 */ /* 0x000fca00078e0202 */
[----:B-1----:R-:W3:Y:S02]  /*0210*/  LDG.E.64 R14, desc[UR6][R6.64+-0x10] ;  /* 0xfffff006060e7981 */ /* 0x002ee4000c1e1b00 */
[C---:B---3--:R-:W-:Y:S02]  /*0220*/  ISETP.LT.U32.AND P3, PT, R14.reuse, UR8, PT ;  /* 0x000000080e007c0c */ /* 0x048fe4000bf61070 */
[C---:B------:R-:W-:Y:S02]  /*0230*/  ISETP.GT.U32.AND P1, PT, R14.reuse, UR8, PT ;  /* 0x000000080e007c0c */ /* 0x040fe4000bf24070 */
[C---:B------:R-:W-:Y:S02]  /*0240*/  ISETP.LT.U32.AND.EX P3, PT, R15.reuse, UR9, PT, P3 ;  /* 0x000000090f007c0c */ /* 0x040fe4000bf61130 */
[----:B------:R-:W-:Y:S02]  /*0250*/  ISETP.GT.U32.AND.EX P1, PT, R15, UR9, PT, P1 ;  /* 0x000000090f007c0c */ /* 0x000fe4000bf24110 */
[----:B------:R-:W-:-:S02]  /*0260*/  SEL R12, R14, UR8, P3 ;  /* 0x000000080e0c7c07 */ /* 0x000fc40009800000 */
[C---:B------:R-:W-:Y:S02]  /*0270*/  SEL R11, R14.reuse, UR8, P1 ;  /* 0x000000080e0b7c07 */ /* 0x040fe40008800000 */
[----:B------:R-:W-:Y:S02]  /*0280*/  SEL R13, R15, UR9, P3 ;  /* 0x000000090f0d7c07 */ /* 0x000fe40009800000 */
[----:B------:R-:W-:Y:S02]  /*0290*/  ISETP.NE.U32.AND P0, PT, R14, UR8, PT ;  /* 0x000000080e007c0c */ /* 0x000fe4000bf05070 */
[----:B------:R-:W-:Y:S02]  /*02a0*/  IADD3 R11, P3, PT, R11, -R12, RZ ;  /* 0x8000000c0b0b7210 */ /* 0x000fe40007f7e0ff */
[C---:B------:R-:W-:Y:S02]  /*02b0*/  SEL R12, R15.reuse, UR9, P1 ;  /* 0x000000090f0c7c07 */ /* 0x040fe40008800000 */
[----:B------:R-:W-:-:S03]  /*02c0*/  ISETP.NE.AND.EX P0, PT, R15, UR9, PT, P0 ;  /* 0x000000090f007c0c */ /* 0x000fc6000bf05300 */
[----:B------:R-:W-:Y:S01]  /*02d0*/  IMAD.X R12, R12, 0x1, ~R13, P3 ;  /* 0x000000010c0c7824 */ /* 0x000fe200018e0e0d */
[----:B------:R-:W-:-:S04]  /*02e0*/  SEL R11, R11, RZ, P0 ;  /* 0x000000ff0b0b7207 */ /* 0x000fc80000000000 */
[----:B------:R-:W-:Y:S02]  /*02f0*/  SEL R12, R12, RZ, P0 ;  /* 0x000000ff0c0c7207 */ /* 0x000fe40000000000 */
[C---:B--2---:R-:W-:Y:S02]  /*0300*/  ISETP.GE.U32.AND P0, PT, R11.reuse, UR5, PT ;  /* 0x000000050b007c0c */ /* 0x044fe4000bf06070 */
[----:B------:R-:W-:Y:S02]  /*0310*/  ISETP.NE.U32.AND P1, PT, R11, RZ, PT ;  /* 0x000000ff0b00720c */ /* 0x000fe40003f25070 */
[----:B------:R-:W-:-:S04]  /*0320*/  ISETP.GE.U32.AND.EX P0, PT, R12, UR4, PT, P0 ;  /* 0x000000040c007c0c */ /* 0x000fc8000bf06100 */
[----:B------:R-:W-:-:S13]  /*0330*/  ISETP.NE.AND.EX P0, PT, R12, RZ, P0, P1 ;  /* 0x000000ff0c00720c */ /* 0x000fda0000705310 */
[----:B------:R-:W0:Y:S01]  /*0340*/  @!P0 LDC.64 R12, c[0x0][0x398] ;  /* 0x0000e600ff0c8b82 */ /* 0x000e220000000a00 */
[----:B------:R-:W-:-:S05]  /*0350*/  @!P0 VIADD R11, R8, 0xfffffffd ;  /* 0xfffffffd080b8836 */ /* 0x000fca0000000000 */
[----:B0-----:R0:W-:Y:S04]  /*0360*/  @!P0 STG.E desc[UR6][R12.64], R11 ;  /* 0x0000000b0c008986 */ /* 0x0011e8000c101906 */
[----:B------:R-:W2:Y:S02]  /*0370*/  LDG.E.64 R14, desc[UR6][R6.64+-0x8] ;  /* 0xfffff806060e7981 */ /* 0x000ea4000c1e1b00 */
[C---:B--2---:R-:W-:Y:S02]  /*0380*/  ISETP.LT.U32.AND P3, PT, R14.reuse, UR8, PT ;  /* 0x000000080e007c0c */ /* 0x044fe4000bf61070 */
[----:B------:R-:W-:Y:S02]  /*0390*/  ISETP.GT.U32.AND P1, PT, R14, UR8, PT ;  /* 0x000000080e007c0c */ /* 0x000fe4000bf24070 */
[----:B------:R-:W-:-:S02]  /*03a0*/  ISETP.LT.U32.AND.EX P3, PT, R15, UR9, PT, P3 ;  /* 0x000000090f007c0c */ /* 0x000fc4000bf61130 */
[C---:B------:R-:W-:Y:S02]  /*03b0*/  ISETP.GT.U32.AND.EX P1, PT, R15.reuse, UR9, PT, P1 ;  /* 0x000000090f007c0c */ /* 0x040fe4000bf24110 */
[C---:B------:R-:W-:Y:S02]  /*03c0*/  SEL R17, R14.reuse, UR8, P3 ;  /* 0x000000080e117c07 */ /* 0x040fe40009800000 */
[C---:B------:R-:W-:Y:S02]  /*03d0*/  SEL R16, R14.reuse, UR8, P1 ;  /* 0x000000080e107c07 */ /* 0x040fe40008800000 */
[----:B------:R-:W-:Y:S02]  /*03e0*/  ISETP.NE.U32.AND P0, PT, R14, UR8, PT ;  /* 0x000000080e007c0c */ /* 0x000fe4000bf05070 */
[----:B------:R-:W-:Y:S02]  /*03f0*/  SEL R19, R15, UR9, P3 ;  /* 0x000000090f137c07 */ /* 0x000fe40009800000 */
[----:B------:R-:W-:-:S02]  /*0400*/  IADD3 R14, P3, PT, R16, -R17, RZ ;  /* 0x80000011100e7210 */ /* 0x000fc40007f7e0ff */
[C---:B0-----:R-:W-:Y:S02]  /*0410*/  SEL R12, R15.reuse, UR9, P1 ;  /* 0x000000090f0c7c07 */ /* 0x041fe40008800000 */
[----:B------:R-:W-:-:S03]  /*0420*/  ISETP.NE.AND.EX P0, PT, R15, UR9, PT, P0 ;  /* 0x000000090f007c0c */ /* 0x000fc6000bf05300 */
[----:B------:R-:W-:Y:S01]  /*0430*/  IMAD.X R12, R12, 0x1, ~R19, P3 ;  /* 0x000000010c0c7824 */ /* 0x000fe200018e0e13 */
[----:B------:R-:W-:Y:S01]  /*0440*/  SEL R11, R14, RZ, P0 ;  /* 0x000000ff0e0b7207 */ /* 0x000fe20000000000 */
[----:B------:R-:W-:-:S03]  /*0450*/  VIADD R19, R8, 0xfffffffe ;  /* 0xfffffffe08137836 */ /* 0x000fc60000000000 */
[----:B------:R-:W-:Y:S02]  /*0460*/  SEL R12, R12, RZ, P0 ;  /* 0x000000ff0c0c7207 */ /* 0x000fe40000000000 */
[C---:B------:R-:W-:Y:S02]  /*0470*/  ISETP.GE.U32.AND P0, PT, R11.reuse, UR5, PT ;  /* 0x000000050b007c0c */ /* 0x040fe4000bf06070 */
[----:B------:R-:W-:Y:S02]  /*0480*/  ISETP.NE.U32.AND P1, PT, R11, RZ, PT ;  /* 0x000000ff0b00720c */ /* 0x000fe40003f25070 */
[----:B------:R-:W-:-:S04]  /*0490*/  ISETP.GE.U32.AND.EX P0, PT, R12, UR4, PT, P0 ;  /* 0x000000040c007c0c */ /* 0x000fc8000bf06100 */
[----:B------:R-:W-:-:S13]  /*04a0*/  ISETP.NE.AND.EX P0, PT, R12, RZ, P0, P1 ;  /* 0x000000ff0c00720c */ /* 0x000fda0000705310 */
[----:B------:R-:W0:Y:S02]  /*04b0*/  @!P0 LDC.64 R14, c[0x0][0x398] ;  /* 0x0000e600ff0e8b82 */ /* 0x000e240000000a00 */
[----:B0-----:R0:W-:Y:S04]  /*04c0*/  @!P0 STG.E desc[UR6][R14.64], R19 ;  /* 0x000000130e008986 */ /* 0x0011e8000c101906 */
[----:B------:R-:W2:Y:S02]  /*04d0*/  LDG.E.64 R12, desc[UR6][R6.64] ;  /* 0x00000006060c7981 */ /* 0x000ea4000c1e1b00 */
[C---:B--2---:R-:W-:Y:S02]  /*04e0*/  ISETP.LT.U32.AND P3, PT, R12.reuse, UR8, PT ;  /* 0x000000080c007c0c */ /* 0x044fe4000bf61070 */
[----:B------:R-:W-:-:S02]  /*04f0*/  ISETP.GT.U32.AND P1, PT, R12, UR8, PT ;  /* 0x000000080c007c0c */ /* 0x000fc4000bf24070 */
[C---:B------:R-:W-:Y:S02]  /*0500*/  ISETP.LT.U32.AND.EX P3, PT, R13.reuse, UR9, PT, P3 ;  /* 0x000000090d007c0c */ /* 0x040fe4000bf61130 */
[C---:B------:R-:W-:Y:S02]  /*0510*/  ISETP.GT.U32.AND.EX P1, PT, R13.reuse, UR9, PT, P1 ;  /* 0x000000090d007c0c */ /* 0x040fe4000bf24110 */
[C---:B------:R-:W-:Y:S02]  /*0520*/  SEL R16, R12.reuse, UR8, P3 ;  /* 0x000000080c107c07 */ /* 0x040fe40009800000 */
[C---:B------:R-:W-:Y:S02]  /*0530*/  SEL R11, R12.reuse, UR8, P1 ;  /* 0x000000080c0b7c07 */ /* 0x040fe40008800000 */
[----:B------:R-:W-:Y:S02]  /*0540*/  ISETP.NE.U32.AND P0, PT, R12, UR8, PT ;  /* 0x000000080c007c0c */ /* 0x000fe4000bf05070 */
[----:B------:R-:W-:-:S02]  /*0550*/  SEL R17, R13, UR9, P3 ;  /* 0x000000090d117c07 */ /* 0x000fc40009800000 */
[----:B------:R-:W-:Y:S02]  /*0560*/  IADD3 R11, P3, PT, R11, -R16, RZ ;  /* 0x800000100b0b7210 */ /* 0x000fe40007f7e0ff */
[C---:B------:R-:W-:Y:S02]  /*0570*/  SEL R12, R13.reuse, UR9, P1 ;  /* 0x000000090d0c7c07 */ /* 0x040fe40008800000 */
[----:B------:R-:W-:-:S03]  /*0580*/  ISETP.NE.AND.EX P0, PT, R13, UR9, PT, P0 ;  /* 0x000000090d007c0c */ /* 0x000fc6000bf05300 */
[----:B------:R-:W-:Y:S01]  /*0590*/  IMAD.X R12, R12, 0x1, ~R17, P3 ;  /* 0x000000010c0c7824 */ /* 0x000fe200018e0e11 */
[----:B------:R-:W-:-:S04]  /*05a0*/  SEL R11, R11, RZ, P0 ;  /* 0x000000ff0b0b7207 */ /* 0x000fc80000000000 */
[----:B------:R-:W-:Y:S02]  /*05b0*/  SEL R12, R12, RZ, P0 ;  /* 0x000000ff0c0c7207 */ /* 0x000fe40000000000 */
[C---:B------:R-:W-:Y:S02]  /*05c0*/  ISETP.GE.U32.AND P0, PT, R11.reuse, UR5, PT ;  /* 0x000000050b007c0c */ /* 0x040fe4000bf06070 */
[----:B------:R-:W-:Y:S02]  /*05d0*/  ISETP.NE.U32.AND P1, PT, R11, RZ, PT ;  /* 0x000000ff0b00720c */ /* 0x000fe40003f25070 */
[----:B------:R-:W-:-:S04]  /*05e0*/  ISETP.GE.U32.AND.EX P0, PT, R12, UR4, PT, P0 ;  /* 0x000000040c007c0c */ /* 0x000fc8000bf06100 */
[----:B------:R-:W-:-:S13]  /*05f0*/  ISETP.NE.AND.EX P0, PT, R12, RZ, P0, P1 ;  /* 0x000000ff0c00720c */ /* 0x000fda0000705310 */
[----:B------:R-:W1:Y:S01]  /*0600*/  @!P0 LDC.64 R12, c[0x0][0x398] ;  /* 0x0000e600ff0c8b82 */ /* 0x000e620000000a00 */
[----:B------:R-:W-:-:S05]  /*0610*/  @!P0 VIADD R11, R8, 0xffffffff ;  /* 0xffffffff080b8836 */ /* 0x000fca0000000000 */
[----:B-1----:R1:W-:Y:S04]  /*0620*/  @!P0 STG.E desc[UR6][R12.64], R11 ;  /* 0x0000000b0c008986 */ /* 0x0023e8000c101906 */
[----:B------:R-:W2:Y:S01]  /*0630*/  LDG.E.64 R6, desc[UR6][R6.64+0x8] ;  /* 0x0000080606067981 */ /* 0x000ea2000c1e1b00 */
[----:B------:R-:W-:Y:S02]  /*0640*/  VIADD R10, R10, 0x4 ;  /* 0x000000040a0a7836 */ /* 0x000fe40000000000 */
[----:B------:R-:W-:Y:S01]  /*0650*/  VIADD R9, R9, 0x4 ;  /* 0x0000000409097836 */ /* 0x000fe20000000000 */
[C---:B--2---:R-:W-:Y:S02]  /*0660*/  ISETP.LT.U32.AND P3, PT, R6.reuse, UR8, PT ;  /* 0x0000000806007c0c */ /* 0x044fe4000bf61070 */
[----:B------:R-:W-:-:S02]  /*0670*/  ISETP.GT.U32.AND P1, PT, R6, UR8, PT ;  /* 0x0000000806007c0c */ /* 0x000fc4000bf24070 */
[C---:B------:R-:W-:Y:S02]  /*0680*/  ISETP.LT.U32.AND.EX P3, PT, R7.reuse, UR9, PT, P3 ;  /* 0x0000000907007c0c */ /* 0x040fe4000bf61130 */
[C---:B------:R-:W-:Y:S02]  /*0690*/  ISETP.GT.U32.AND.EX P1, PT, R7.reuse, UR9, PT, P1 ;  /* 0x0000000907007c0c */ /* 0x040fe4000bf24110 */
[C---:B0-----:R-:W-:Y:S02]  /*06a0*/  SEL R15, R6.reuse, UR8, P3 ;  /* 0x00000008060f7c07 */ /* 0x041fe40009800000 */
[C---:B------:R-:W-:Y:S02]  /*06b0*/  SEL R14, R6.reuse, UR8, P1 ;  /* 0x00000008060e7c07 */ /* 0x040fe40008800000 */
[----:B------:R-:W-:Y:S02]  /*06c0*/  ISETP.NE.U32.AND P0, PT, R6, UR8, PT ;  /* 0x0000000806007c0c */ /* 0x000fe4000bf05070 */
[----:B------:R-:W-:-:S02]  /*06d0*/  SEL R16, R7, UR9, P3 ;  /* 0x0000000907107c07 */ /* 0x000fc40009800000 */
[----:B------:R-:W-:Y:S02]  /*06e0*/  IADD3 R14, P3, PT, R14, -R15, RZ ;  /* 0x8000000f0e0e7210 */ /* 0x000fe40007f7e0ff */
[C---:B-1----:R-:W-:Y:S02]  /*06f0*/  SEL R11, R7.reuse, UR9, P1 ;  /* 0x00000009070b7c07 */ /* 0x042fe40008800000 */
        /* <DEDUP_REMOVED lines=8> */
[----:B------:R-:W0:Y:S02]  /*0780*/  @!P0 LDC.64 R6, c[0x0][0x398] ;  /* 0x0000e600ff068b82 */ /* 0x000e240000000a00 */
[----:B0-----:R0:W-:Y:S01]  /*0790*/  @!P0 STG.E desc[UR6][R6.64], R8 ;  /* 0x0000000806008986 */ /* 0x0011e2000c101906 */
[----:B------:R-:W-:Y:S01]  /*07a0*/  ISETP.NE.AND P0, PT, R10, RZ, PT ;  /* 0x000000ff0a00720c */ /* 0x000fe20003f05270 */
[----:B0-----:R-:W-:-:S12]  /*07b0*/  VIADD R8, R8, 0x4 ;  /* 0x0000000408087836 */ /* 0x001fd80000000000 */
[----:B------:R-:W-:Y:S05]  /*07c0*/  @P0 BRA `(.L_x_2) ;  /* 0xfffffff8008c0947 */ /* 0x000fea000383ffff */
.L_x_1:
[----:B-123--:R-:W-:Y:S05]  /*07d0*/  BSYNC.RECONVERGENT B0 ;  /* 0x0000000000007941 */ /* 0x00efea0003800200 */
.L_x_0:
[----:B------:R-:W-:Y:S05]  /*07e0*/  @!P2 EXIT ;  /* 0x000000000000a94d */ /* 0x000fea0003800000 */
[----:B------:R-:W0:Y:S01]  /*07f0*/  LDC.64 R2, c[0x0][0x380] ;  /* 0x0000e000ff027b82 */ /* 0x000e220000000a00 */
[----:B------:R-:W-:Y:S01]  /*0800*/  IMAD.IADD R7, R5, 0x1, R4 ;  /* 0x0000000105077824 */ /* 0x000fe200078e0204 */
[----:B------:R-:W1:Y:S01]  /*0810*/  LDCU UR5, c[0x0][0x3a8] ;  /* 0x00007500ff0577ac */ /* 0x000e620008000800 */
[----:B------:R-:W-:Y:S01]  /*0820*/  IMAD.MOV R0, RZ, RZ, -R0 ;  /* 0x000000ffff007224 */ /* 0x000fe200078e0a00 */
[----:B------:R-:W2:Y:S06]  /*0830*/  LDCU.64 UR8, c[0x0][0x3a0] ;  /* 0x00007400ff0877ac */ /* 0x000eac0008000a00 */
.L_x_3:
[----:B0-----:R-:W-:-:S06]  /*0840*/  IMAD.WIDE R4, R7, 0x8, R2 ;  /* 0x0000000807047825 */ /* 0x001fcc00078e0202 */
[----:B------:R-:W2:Y:S01]  /*0850*/  LDG.E.64 R4, desc[UR6][R4.64] ;  /* 0x0000000604047981 */ /* 0x000ea2000c1e1b00 */
[----:B------:R-:W-:Y:S01]  /*0860*/  VIADD R0, R0, 0x1 ;  /* 0x0000000100007836 */ /* 0x000fe20000000000 */
[C---:B--2---:R-:W-:Y:S02]  /*0870*/  ISETP.LT.U32.AND P0, PT, R4.reuse, UR8, PT ;  /* 0x0000000804007c0c */ /* 0x044fe4000bf01070 */
[C---:B------:R-:W-:Y:S02]  /*0880*/  ISETP.GT.U32.AND P1, PT, R4.reuse, UR8, PT ;  /* 0x0000000804007c0c */ /* 0x040fe4000bf24070 */
[C---:B------:R-:W-:Y:S02]  /*0890*/  ISETP.LT.U32.AND.EX P0, PT, R5.reuse, UR9, PT, P0 ;  /* 0x0000000905007c0c */ /* 0x040fe4000bf01100 */
[----:B------:R-:W-:Y:S02]  /*08a0*/  ISETP.GT.U32.AND.EX P1, PT, R5, UR9, PT, P1 ;  /* 0x0000000905007c0c */ /* 0x000fe4000bf24110 */
[----:B------:R-:W-:-:S02]  /*08b0*/  SEL R9, R4, UR8, P0 ;  /* 0x0000000804097c07 */ /* 0x000fc40008000000 */
[C---:B------:R-:W-:Y:S02]  /*08c0*/  SEL R6, R4.reuse, UR8, P1 ;  /* 0x0000000804067c07 */ /* 0x040fe40008800000 */
[----:B------:R-:W-:Y:S02]  /*08d0*/  ISETP.NE.U32.AND P2, PT, R4, UR8, PT ;  /* 0x0000000804007c0c */ /* 0x000fe4000bf45070 */
[C---:B------:R-:W-:Y:S02]  /*08e0*/  SEL R11, R5.reuse, UR9, P0 ;  /* 0x00000009050b7c07 */ /* 0x040fe40008000000 */
[----:B------:R-:W-:Y:S02]  /*08f0*/  IADD3 R6, P3, PT, R6, -R9, RZ ;  /* 0x8000000906067210 */ /* 0x000fe40007f7e0ff */
[C---:B------:R-:W-:Y:S02]  /*0900*/  SEL R8, R5.reuse, UR9, P1 ;  /* 0x0000000905087c07 */ /* 0x040fe40008800000 */
[----:B------:R-:W-:-:S03]  /*0910*/  ISETP.NE.AND.EX P0, PT, R5, UR9, PT, P2 ;  /* 0x0000000905007c0c */ /* 0x000fc6000bf05320 */
[----:B------:R-:W-:Y:S01]  /*0920*/  IMAD.X R5, R8, 0x1, ~R11, P3 ;  /* 0x0000000108057824 */ /* 0x000fe200018e0e0b */
[----:B------:R-:W-:-:S04]  /*0930*/  SEL R4, R6, RZ, P0 ;  /* 0x000000ff06047207 */ /* 0x000fc80000000000 */
[----:B------:R-:W-:Y:S02]  /*0940*/  SEL R5, R5, RZ, P0 ;  /* 0x000000ff05057207 */ /* 0x000fe40000000000 */
[C---:B-1----:R-:W-:Y:S02]  /*0950*/  ISETP.GE.U32.AND P0, PT, R4.reuse, UR5, PT ;  /* 0x0000000504007c0c */ /* 0x042fe4000bf06070 */
        /* <DEDUP_REMOVED lines=8> */
[----:B------:R-:W-:Y:S05]  /*09e0*/  EXIT ;  /* 0x000000000000794d */ /* 0x000fea0003800000 */
.L_x_4:
[----:B------:R-:W-:-:S00]  /*09f0*/  BRA `(.L_x_4) ;  /* 0xfffffffc00fc7947 */ /* 0x000fc0000383ffff */
[----:B------:R-:W-:-:S00]  /*0a00*/  NOP ;  /* 0x0000000000007918 */ /* 0x000fc00000000000 */
[----:B------:R-:W-:-:S00]  /*0a10*/  NOP ;  /* 0x0000000000007918 */ /* 0x000fc00000000000 */
[----:B------:R-:W-:-:S00]  /*0a20*/  NOP ;  /* 0x0000000000007918 */ /* 0x000fc00000000000 */
[----:B------:R-:W-:-:S00]  /*0a30*/  NOP ;  /* 0x0000000000007918 */ /* 0x000fc00000000000 */
[----:B------:R-:W-:-:S00]  /*0a40*/  NOP ;  /* 0x0000000000007918 */ /* 0x000fc00000000000 */
[----:B------:R-:W-:-:S00]  /*0a50*/  NOP ;  /* 0x0000000000007918 */ /* 0x000fc00000000000 */
[----:B------:R-:W-:-:S00]  /*0a60*/  NOP ;  /* 0x0000000000007918 */ /* 0x000fc00000000000 */
[----:B------:R-:W-:-:S00]  /*0a70*/  NOP ;  /* 0x0000000000007918 */ /* 0x000fc00000000000 */
.L_x_16:


//--------------------- .text._Z8evaluatePiiiiiiPl --------------------------
	.section	.text._Z8evaluatePiiiiiiPl,"ax",@progbits
	.align	128
        .global         _Z8evaluatePiiiiiiPl
        .type           _Z8evaluatePiiiiiiPl,@function
        .size           _Z8evaluatePiiiiiiPl,(.L_x_17 - _Z8evaluatePiiiiiiPl)
        .other          _Z8evaluatePiiiiiiPl,@"STO_CUDA_ENTRY STV_DEFAULT"
_Z8evaluatePiiiiiiPl:
.text._Z8evaluatePiiiiiiPl:
[----:B------:R-:W-:Y:S01]  /*0000*/  LDC R1, c[0x0][0x37c] ;  /* 0x0000df00ff017b82 */ /* 0x000fe20000000800 */
[----:B------:R-:W0:Y:S07]  /*0010*/  S2R R14, SR_TID.Y ;  /* 0x00000000000e7919 */ /* 0x000e2e0000002200 */
[----:B------:R-:W0:Y:S01]  /*0020*/  S2UR UR4, SR_CTAID.Y ;  /* 0x00000000000479c3 */ /* 0x000e220000002600 */
[----:B------:R-:W1:Y:S07]  /*0030*/  LDCU.64 UR8, c[0x0][0x388] ;  /* 0x00007100ff0877ac */ /* 0x000e6e0008000a00 */
[----:B------:R-:W0:Y:S08]  /*0040*/  LDC R3, c[0x0][0x398] ;  /* 0x0000e600ff037b82 */ /* 0x000e300000000800 */
[----:B------:R-:W1:Y:S01]  /*0050*/  LDC R0, c[0x0][0x390] ;  /* 0x0000e400ff007b82 */ /* 0x000e620000000800 */
[----:B0-----:R-:W-:-:S02]  /*0060*/  IMAD R14, R3, UR4, R14 ;  /* 0x00000004030e7c24 */ /* 0x001fc4000f8e020e */
[C---:B-1----:R-:W-:Y:S01]  /*0070*/  IMAD R3, R0.reuse, UR9, RZ ;  /* 0x0000000900037c24 */ /* 0x042fe2000f8e02ff */
[----:B------:R-:W-:-:S03]  /*0080*/  ISETP.GE.AND P0, PT, R0, 0x1, PT ;  /* 0x000000010000780c */ /* 0x000fc60003f06270 */
[----:B------:R-:W-:-:S05]  /*0090*/  IMAD R12, R14, R3, RZ ;  /* 0x000000030e0c7224 */ /* 0x000fca00078e02ff */
[----:B------:R-:W-:-:S13]  /*00a0*/  ISETP.GE.OR P0, PT, R12, UR8, !P0 ;  /* 0x000000080c007c0c */ /* 0x000fda000c706670 */
[----:B------:R-:W-:Y:S05]  /*00b0*/  @P0 EXIT ;  /* 0x000000000000094d */ /* 0x000fea0003800000 */
[----:B------:R-:W-:Y:S01]  /*00c0*/  UISETP.GT.AND UP0, UPT, UR9, URZ, UPT ;  /* 0x000000ff0900728c */ /* 0x000fe2000bf04270 */
[----:B------:R-:W0:Y:S08]  /*00d0*/  LDCU.64 UR6, c[0x0][0x358] ;  /* 0x00006b00ff0677ac */ /* 0x000e300008000a00 */
[----:B------:R-:W-:Y:S05]  /*00e0*/  BRA.U UP0, `(.L_x_5) ;  /* 0x0000000100387547 */ /* 0x000fea000b800000 */
[----:B------:R-:W1:Y:S01]  /*00f0*/  LDC R9, c[0x0][0x390] ;  /* 0x0000e400ff097b82 */ /* 0x000e620000000800 */
[----:B------:R-:W-:-:S07]  /*0100*/  UMOV UR4, URZ ;  /* 0x000000ff00047c82 */ /* 0x000fce0008000000 */
[----:B------:R-:W2:Y:S08]  /*0110*/  LDC.64 R4, c[0x0][0x3a0] ;  /* 0x0000e800ff047b82 */ /* 0x000eb00000000a00 */
[----:B------:R-:W3:Y:S02]  /*0120*/  LDC.64 R6, c[0x0][0x388] ;  /* 0x0000e200ff067b82 */ /* 0x000ee40000000a00 */
.L_x_6:
[----:B---3--:R-:W-:-:S05]  /*0130*/  IMAD R3, R7, UR4, R12 ;  /* 0x0000000407037c24 */ /* 0x008fca000f8e020c */
[----:B------:R-:W-:-:S13]  /*0140*/  ISETP.GE.AND P0, PT, R3, R6, PT ;  /* 0x000000060300720c */ /* 0x000fda0003f06270 */
[----:B0-----:R-:W-:Y:S05]  /*0150*/  @P0 EXIT ;  /* 0x000000000000094d */ /* 0x001fea0003800000 */
[----:B-1----:R-:W-:Y:S01]  /*0160*/  IMAD R3, R14, R9, UR4 ;  /* 0x000000040e037e24 */ /* 0x002fe2000f8e0209 */
[----:B------:R-:W-:-:S03]  /*0170*/  UIADD3 UR4, UPT, UPT, UR4, 0x1, URZ ;  /* 0x0000000104047890 */ /* 0x000fc6000fffe0ff */
[----:B--2---:R-:W-:-:S03]  /*0180*/  IMAD.WIDE R2, R3, 0x8, R4 ;  /* 0x0000000803027825 */ /* 0x004fc600078e0204 */
[----:B------:R-:W-:Y:S02]  /*0190*/  ISETP.NE.AND P0, PT, R9, UR4, PT ;  /* 0x0000000409007c0c */ /* 0x000fe4000bf05270 */
[----:B------:R4:W-:Y:S11]  /*01a0*/  STG.E.64 desc[UR6][R2.64], RZ ;  /* 0x000000ff02007986 */ /* 0x0009f6000c101b06 */
[----:B----4-:R-:W-:Y:S05]  /*01b0*/  @P0 BRA `(.L_x_6) ;  /* 0xfffffffc00dc0947 */ /* 0x010fea000383ffff */
[----:B------:R-:W-:Y:S05]  /*01c0*/  EXIT ;  /* 0x000000000000794d */ /* 0x000fea0003800000 */
.L_x_5:
[----:B------:R-:W-:-:S13]  /*01d0*/  ISETP.GE.AND P0, PT, R12, UR8, PT ;  /* 0x000000080c007c0c */ /* 0x000fda000bf06270 */
[----:B0-----:R-:W-:Y:S05]  /*01e0*/  @P0 EXIT ;  /* 0x000000000000094d */ /* 0x001fea0003800000 */
[----:B------:R-:W-:Y:S01]  /*01f0*/  HFMA2 R13, -RZ, RZ, 0, 0 ;  /* 0x00000000ff0d7431 */ /* 0x000fe200000001ff */
[----:B------:R-:W-:-:S07]  /*0200*/  MOV R8, R12 ;  /* 0x0000000c00087202 */ /* 0x000fce0000000f00 */
.L_x_14:
[----:B0-----:R-:W-:Y:S01]  /*0210*/  CS2R R10, SRZ ;  /* 0x00000000000a7805 */ /* 0x001fe2000001ff00 */
[----:B------:R-:W-:-:S07]  /*0220*/  IMAD.MOV.U32 R9, RZ, RZ, RZ ;  /* 0x000000ffff097224 */ /* 0x000fce00078e00ff */
.L_x_13:
[----:B------:R-:W0:Y:S01]  /*0230*/  LDC R0, c[0x0][0x38c] ;  /* 0x0000e300ff007b82 */ /* 0x000e220000000800 */
[----:B------:R-:W-:Y:S02]  /*0240*/  HFMA2 R20, -RZ, RZ, 0, 5.9604644775390625e-08 ;  /* 0x00000001ff147431 */ /* 0x000fe400000001ff */
[----:B------:R-:W-:Y:S01]  /*0250*/  IMAD.MOV.U32 R5, RZ, RZ, RZ ;  /* 0x000000ffff057224 */ /* 0x000fe200078e00ff */
[----:B0-----:R-:W-:-:S04]  /*0260*/  IADD3 R2, PT, PT, R9, -R0, RZ ;  /* 0x8000000009027210 */ /* 0x001fc80007ffe0ff */
[----:B------:R-:W-:-:S13]  /*0270*/  ISETP.GT.AND P0, PT, R2, -0x2, PT ;  /* 0xfffffffe0200780c */ /* 0x000fda0003f04270 */
[----:B------:R-:W-:Y:S05]  /*0280*/  @P0 BRA `(.L_x_7) ;  /* 0x0000000400800947 */ /* 0x000fea0003800000 */
[----:B------:R-:W0:Y:S01]  /*0290*/  LDC.64 R2, c[0x0][0x380] ;  /* 0x0000e000ff027b82 */ /* 0x000e220000000a00 */
[----:B------:R-:W-:-:S05]  /*02a0*/  IADD3 R5, PT, PT, R9, R8, RZ ;  /* 0x0000000809057210 */ /* 0x000fca0007ffe0ff */
[----:B0-----:R-:W-:-:S05]  /*02b0*/  IMAD.WIDE R2, R5, 0x4, R2 ;  /* 0x0000000405027825 */ /* 0x001fca00078e0202 */
[----:B------:R-:W2:Y:S01]  /*02c0*/  LDG.E R15, desc[UR6][R2.64] ;  /* 0x00000006020f7981 */ /* 0x000ea2000c1e1900 */
[----:B------:R-:W-:Y:S01]  /*02d0*/  IADD3 R4, PT, PT, -R9, -0x2, R0 ;  /* 0xfffffffe09047810 */ /* 0x000fe20007ffe100 */
[----:B------:R-:W-:Y:S01]  /*02e0*/  IMAD.MOV.U32 R20, RZ, RZ, 0x1 ;  /* 0x00000001ff147424 */ /* 0x000fe200078e00ff */
[----:B------:R-:W-:Y:S02]  /*02f0*/  LOP3.LUT R5, RZ, R9, RZ, 0x33, !PT ;  /* 0x00000009ff057212 */ /* 0x000fe400078e33ff */
[----:B------:R-:W-:Y:S02]  /*0300*/  ISETP.GE.U32.AND P0, PT, R4, 0x3, PT ;  /* 0x000000030400780c */ /* 0x000fe40003f06070 */
[----:B------:R-:W-:Y:S02]  /*0310*/  IADD3 R17, PT, PT, R5, R0, RZ ;  /* 0x0000000005117210 */ /* 0x000fe40007ffe0ff */
[----:B------:R-:W-:Y:S02]  /*0320*/  MOV R5, RZ ;  /* 0x000000ff00057202 */ /* 0x000fe40000000f00 */
[----:B------:R-:W-:-:S02]  /*0330*/  LOP3.LUT R16, R17, 0x3, RZ, 0xc0, !PT ;  /* 0x0000000311107812 */ /* 0x000fc400078ec0ff */
[----:B--2---:R-:W-:-:S05]  /*0340*/  SHF.R.S32.HI R18, RZ, 0x1f, R15 ;  /* 0x0000001fff127819 */ /* 0x004fca000001140f */
[----:B------:R-:W-:Y:S05]  /*0350*/  @!P0 BRA `(.L_x_8) ;  /* 0x0000000000fc8947 */ /* 0x000fea0003800000 */
[----:B------:R-:W-:Y:S01]  /*0360*/  LOP3.LUT R17, R17, 0xfffffffc, RZ, 0xc0, !PT ;  /* 0xfffffffc11117812 */ /* 0x000fe200078ec0ff */
[-C--:B------:R-:W-:Y:S01]  /*0370*/  IMAD R2, R18, R15.reuse, RZ ;  /* 0x0000000f12027224 */ /* 0x080fe200078e02ff */
[----:B------:R-:W-:Y:S01]  /*0380*/  MOV R20, 0x1 ;  /* 0x0000000100147802 */ /* 0x000fe20000000f00 */
[----:B------:R-:W-:-:S04]  /*0390*/  IMAD.WIDE.U32 R4, R15, R15, RZ ;  /* 0x0000000f0f047225 */ /* 0x000fc800078e00ff */
[----:B------:R-:W-:Y:S02]  /*03a0*/  IMAD.MOV R17, RZ, RZ, -R17 ;  /* 0x000000ffff117224 */ /* 0x000fe400078e0a11 */
[----:B------:R-:W-:-:S03]  /*03b0*/  IMAD R3, R15, R18, R2 ;  /* 0x000000120f037224 */ /* 0x000fc600078e0202 */
[----:B------:R-:W-:Y:S02]  /*03c0*/  ISETP.GE.AND P0, PT, R17, RZ, PT ;  /* 0x000000ff1100720c */ /* 0x000fe40003f06270 */
[----:B------:R-:W-:Y:S01]  /*03d0*/  IADD3 R5, PT, PT, R5, R3, RZ ;  /* 0x0000000305057210 */ /* 0x000fe20007ffe0ff */
[----:B------:R-:W-:-:S04]  /*03e0*/  IMAD.WIDE.U32 R2, R4, R4, RZ ;  /* 0x0000000404027225 */ /* 0x000fc800078e00ff */
[----:B------:R-:W-:-:S04]  /*03f0*/  IMAD R6, R5, R4, RZ ;  /* 0x0000000405067224 */ /* 0x000fc800078e02ff */
[----:B------:R-:W-:Y:S02]  /*0400*/  IMAD R19, R5, R4, R6 ;  /* 0x0000000405137224 */ /* 0x000fe400078e0206 */
[----:B------:R-:W-:Y:S02]  /*0410*/  HFMA2 R5, -RZ, RZ, 0, 0 ;  /* 0x00000000ff057431 */ /* 0x000fe400000001ff */
[----:B------:R-:W-:Y:S01]  /*0420*/  IMAD.IADD R19, R3, 0x1, R19 ;  /* 0x0000000103137824 */ /* 0x000fe200078e0213 */
[----:B------:R-:W-:Y:S06]  /*0430*/  @P0 BRA `(.L_x_9) ;  /* 0x0000000000a40947 */ /* 0x000fec0003800000 */
[----:B------:R-:W-:Y:S02]  /*0440*/  IADD3 R4, PT, PT, -R17, RZ, RZ ;  /* 0x000000ff11047210 */ /* 0x000fe40007ffe1ff */
[----:B------:R-:W-:Y:S02]  /*0450*/  PLOP3.LUT P0, PT, PT, PT, PT, 0x80, 0x8 ;  /* 0x000000000008781c */ /* 0x000fe40003f0f070 */
[----:B------:R-:W-:-:S13]  /*0460*/  ISETP.GT.AND P1, PT, R4, 0xc, PT ;  /* 0x0000000c0400780c */ /* 0x000fda0003f24270 */
[----:B------:R-:W-:Y:S05]  /*0470*/  @!P1 BRA `(.L_x_10) ;  /* 0x0000000000549947 */ /* 0x000fea0003800000 */
[----:B------:R-:W-:-:S13]  /*0480*/  PLOP3.LUT P0, PT, PT, PT, PT, 0x8, 0x80 ;  /* 0x000000000080781c */ /* 0x000fda0003f0e170 */
.L_x_11:
[-C--:B------:R-:W-:Y:S01]  /*0490*/  IMAD R5, R5, R2.reuse, RZ ;  /* 0x0000000205057224 */ /* 0x080fe200078e02ff */
[----:B------:R-:W-:Y:S01]  /*04a0*/  IADD3 R17, PT, PT, R17, 0x10, RZ ;  /* 0x0000001011117810 */ /* 0x000fe20007ffe0ff */
[----:B------:R-:W-:-:S03]  /*04b0*/  IMAD.WIDE.U32 R6, R20, R2, RZ ;  /* 0x0000000214067225 */ /* 0x000fc600078e00ff */
[----:B------:R-:W-:Y:S01]  /*04c0*/  ISETP.GE.AND P1, PT, R17, -0xc, PT ;  /* 0xfffffff41100780c */ /* 0x000fe20003f26270 */
[----:B------:R-:W-:-:S05]  /*04d0*/  IMAD R5, R20, R19, R5 ;  /* 0x0000001314057224 */ /* 0x000fca00078e0205 */
[----:B------:R-:W-:-:S05]  /*04e0*/  IADD3 R5, PT, PT, R7, R5, RZ ;  /* 0x0000000507057210 */ /* 0x000fca0007ffe0ff */
[-C--:B------:R-:W-:Y:S02]  /*04f0*/  IMAD R7, R5, R2.reuse, RZ ;  /* 0x0000000205077224 */ /* 0x080fe400078e02ff */
[----:B------:R-:W-:-:S04]  /*0500*/  IMAD.WIDE.U32 R4, R6, R2, RZ ;  /* 0x0000000206047225 */ /* 0x000fc800078e00ff */
[----:B------:R-:W-:-:S04]  /*0510*/  IMAD R7, R19, R6, R7 ;  /* 0x0000000613077224 */ /* 0x000fc800078e0207 */
[----:B------:R-:W-:Y:S02]  /*0520*/  IMAD.IADD R5, R5, 0x1, R7 ;  /* 0x0000000105057824 */ /* 0x000fe400078e0207 */
[----:B------:R-:W-:-:S04]  /*0530*/  IMAD.WIDE.U32 R6, R4, R2, RZ ;  /* 0x0000000204067225 */ /* 0x000fc800078e00ff */
[----:B------:R-:W-:-:S04]  /*0540*/  IMAD R5, R5, R2, RZ ;  /* 0x0000000205057224 */ /* 0x000fc800078e02ff */
[----:B------:R-:W-:-:S05]  /*0550*/  IMAD R5, R19, R4, R5 ;  /* 0x0000000413057224 */ /* 0x000fca00078e0205 */
[----:B------:R-:W-:-:S05]  /*0560*/  IADD3 R5, PT, PT, R7, R5, RZ ;  /* 0x0000000507057210 */ /* 0x000fca0007ffe0ff */
[-C--:B------:R-:W-:Y:S02]  /*0570*/  IMAD R7, R5, R2.reuse, RZ ;  /* 0x0000000205077224 */ /* 0x080fe400078e02ff */
[----:B------:R-:W-:-:S04]  /*0580*/  IMAD.WIDE.U32 R4, R6, R2, RZ ;  /* 0x0000000206047225 */ /* 0x000fc800078e00ff */
[----:B------:R-:W-:Y:S02]  /*0590*/  IMAD R7, R19, R6, R7 ;  /* 0x0000000613077224 */ /* 0x000fe400078e0207 */
[----:B------:R-:W-:-:S03]  /*05a0*/  IMAD.MOV.U32 R20, RZ, RZ, R4 ;  /* 0x000000ffff147224 */ /* 0x000fc600078e0004 */
[----:B------:R-:W-:Y:S01]  /*05b0*/  IADD3 R5, PT, PT, R5, R7, RZ ;  /* 0x0000000705057210 */ /* 0x000fe20007ffe0ff */
[----:B------:R-:W-:Y:S06]  /*05c0*/  @!P1 BRA `(.L_x_11) ;  /* 0xfffffffc00b09947 */ /* 0x000fec000383ffff */
.L_x_10:
[----:B------:R-:W-:-:S04]  /*05d0*/  IADD3 R4, PT, PT, -R17, RZ, RZ ;  /* 0x000000ff11047210 */ /* 0x000fc80007ffe1ff */
[----:B------:R-:W-:-:S13]  /*05e0*/  ISETP.GT.AND P1, PT, R4, 0x4, PT ;  /* 0x000000040400780c */ /* 0x000fda0003f24270 */
[----:B------:R-:W-:Y:S05]  /*05f0*/  @!P1 BRA `(.L_x_12) ;  /* 0x00000000002c9947 */ /* 0x000fea0003800000 */
[-C--:B------:R-:W-:Y:S01]  /*0600*/  IMAD R6, R5, R2.reuse, RZ ;  /* 0x0000000205067224 */ /* 0x080fe200078e02ff */
[----:B------:R-:W-:Y:S01]  /*0610*/  PLOP3.LUT P0, PT, PT, PT, PT, 0x8, 0x80 ;  /* 0x000000000080781c */ /* 0x000fe20003f0e170 */
[----:B------:R-:W-:-:S04]  /*0620*/  IMAD.WIDE.U32 R4, R20, R2, RZ ;  /* 0x0000000214047225 */ /* 0x000fc800078e00ff */
[----:B------:R-:W-:Y:S02]  /*0630*/  IMAD R7, R19, R20, R6 ;  /* 0x0000001413077224 */ /* 0x000fe400078e0206 */
[----:B------:R-:W-:Y:S02]  /*0640*/  VIADD R17, R17, 0x8 ;  /* 0x0000000811117836 */ /* 0x000fe40000000000 */
[----:B------:R-:W-:Y:S02]  /*0650*/  IMAD.IADD R5, R5, 0x1, R7 ;  /* 0x0000000105057824 */ /* 0x000fe400078e0207 */
[----:B------:R-:W-:-:S04]  /*0660*/  IMAD.WIDE.U32 R6, R4, R2, RZ ;  /* 0x0000000204067225 */ /* 0x000fc800078e00ff */
[----:B------:R-:W-:Y:S01]  /*0670*/  IMAD R5, R5, R2, RZ ;  /* 0x0000000205057224 */ /* 0x000fe200078e02ff */
[----:B------:R-:W-:-:S03]  /*0680*/  MOV R20, R6 ;  /* 0x0000000600147202 */ /* 0x000fc60000000f00 */
[----:B------:R-:W-:-:S05]  /*0690*/  IMAD R5, R19, R4, R5 ;  /* 0x0000000413057224 */ /* 0x000fca00078e0205 */
[----:B------:R-:W-:-:S07]  /*06a0*/  IADD3 R5, PT, PT, R7, R5, RZ ;  /* 0x0000000507057210 */ /* 0x000fce0007ffe0ff */
.L_x_12:
[----:B------:R-:W-:-:S13]  /*06b0*/  ISETP.EQ.AND P1, PT, R17, RZ, PT ;  /* 0x000000ff1100720c */ /* 0x000fda0003f22270 */
[----:B------:R-:W-:Y:S05]  /*06c0*/  @!P0 BRA P1, `(.L_x_8) ;  /* 0x0000000000208947 */ /* 0x000fea0000800000 */
.L_x_9:
[----:B------:R-:W-:Y:S01]  /*06d0*/  IADD3 R17, PT, PT, R17, 0x4, RZ ;  /* 0x0000000411117810 */ /* 0x000fe20007ffe0ff */
[-C--:B------:R-:W-:Y:S02]  /*06e0*/  IMAD R6, R5, R2.reuse, RZ ;  /* 0x0000000205067224 */ /* 0x080fe400078e02ff */
[----:B------:R-:W-:Y:S01]  /*06f0*/  IMAD.WIDE.U32 R4, R20, R2, RZ ;  /* 0x0000000214047225 */ /* 0x000fe200078e00ff */
[----:B------:R-:W-:-:S03]  /*0700*/  ISETP.NE.AND P0, PT, R17, RZ, PT ;  /* 0x000000ff1100720c */ /* 0x000fc60003f05270 */
[----:B------:R-:W-:Y:S02]  /*0710*/  IMAD R7, R20, R19, R6 ;  /* 0x0000001314077224 */ /* 0x000fe400078e0206 */
[----:B------:R-:W-:-:S03]  /*0720*/  IMAD.MOV.U32 R20, RZ, RZ, R4 ;  /* 0x000000ffff147224 */ /* 0x000fc600078e0004 */
[----:B------:R-:W-:-:S05]  /*0730*/  IADD3 R5, PT, PT, R5, R7, RZ ;  /* 0x0000000705057210 */ /* 0x000fca0007ffe0ff */
[----:B------:R-:W-:Y:S05]  /*0740*/  @P0 BRA `(.L_x_9) ;  /* 0xfffffffc00e00947 */ /* 0x000fea000383ffff */
.L_x_8:
[----:B------:R-:W-:-:S13]  /*0750*/  ISETP.NE.AND P0, PT, R16, RZ, PT ;  /* 0x000000ff1000720c */ /* 0x000fda0003f05270 */
[----:B------:R-:W-:Y:S05]  /*0760*/  @!P0 BRA `(.L_x_7) ;  /* 0x0000000000488947 */ /* 0x000fea0003800000 */
[----:B------:R-:W-:Y:S01]  /*0770*/  ISETP.NE.AND P0, PT, R16, 0x1, PT ;  /* 0x000000011000780c */ /* 0x000fe20003f05270 */
[-C--:B------:R-:W-:Y:S02]  /*0780*/  IMAD R5, R5, R15.reuse, RZ ;  /* 0x0000000f05057224 */ /* 0x080fe400078e02ff */
[----:B------:R-:W-:-:S04]  /*0790*/  IMAD.WIDE.U32 R2, R20, R15, RZ ;  /* 0x0000000f14027225 */ /* 0x000fc800078e00ff */
[----:B------:R-:W-:Y:S01]  /*07a0*/  IMAD R5, R18, R20, R5 ;  /* 0x0000001412057224 */ /* 0x000fe200078e0205 */
[----:B------:R-:W-:-:S04]  /*07b0*/  MOV R20, R2 ;  /* 0x0000000200147202 */ /* 0x000fc80000000f00 */
[----:B------:R-:W-:Y:S01]  /*07c0*/  IADD3 R5, PT, PT, R3, R5, RZ ;  /* 0x0000000503057210 */ /* 0x000fe20007ffe0ff */
[----:B------:R-:W-:Y:S06]  /*07d0*/  @!P0 BRA `(.L_x_7) ;  /* 0x00000000002c8947 */ /* 0x000fec0003800000 */
[-C--:B------:R-:W-:Y:S01]  /*07e0*/  IMAD R5, R5, R15.reuse, RZ ;  /* 0x0000000f05057224 */ /* 0x080fe200078e02ff */
[----:B------:R-:W-:Y:S01]  /*07f0*/  ISETP.NE.AND P0, PT, R16, 0x2, PT ;  /* 0x000000021000780c */ /* 0x000fe20003f05270 */
[----:B------:R-:W-:-:S03]  /*0800*/  IMAD.WIDE.U32 R2, R20, R15, RZ ;  /* 0x0000000f14027225 */ /* 0x000fc600078e00ff */
[----:B------:R-:W-:Y:S01]  /*0810*/  SEL R15, R15, 0x1, P0 ;  /* 0x000000010f0f7807 */ /* 0x000fe20000000000 */
[----:B------:R-:W-:-:S04]  /*0820*/  IMAD R5, R18, R20, R5 ;  /* 0x0000001412057224 */ /* 0x000fc800078e0205 */
[----:B------:R-:W-:Y:S01]  /*0830*/  IMAD.WIDE.U32 R20, R2, R15, RZ ;  /* 0x0000000f02147225 */ /* 0x000fe200078e00ff */
[----:B------:R-:W-:Y:S02]  /*0840*/  IADD3 R4, PT, PT, R3, R5, RZ ;  /* 0x0000000503047210 */ /* 0x000fe40007ffe0ff */
[----:B------:R-:W-:-:S03]  /*0850*/  SEL R3, R18, RZ, P0 ;  /* 0x000000ff12037207 */ /* 0x000fc60000000000 */
[----:B------:R-:W-:-:S04]  /*0860*/  IMAD R4, R4, R15, RZ ;  /* 0x0000000f04047224 */ /* 0x000fc800078e02ff */
[----:B------:R-:W-:-:S04]  /*0870*/  IMAD R3, R3, R2, R4 ;  /* 0x0000000203037224 */ /* 0x000fc800078e0204 */
[----:B------:R-:W-:-:S07]  /*0880*/  IMAD.IADD R5, R21, 0x1, R3 ;  /* 0x0000000115057824 */ /* 0x000fce00078e0203 */
.L_x_7:
[----:B------:R-:W-:Y:S02]  /*0890*/  IADD3 R9, PT, PT, R9, 0x1, RZ ;  /* 0x0000000109097810 */ /* 0x000fe40007ffe0ff */
[----:B------:R-:W-:Y:S02]  /*08a0*/  IADD3 R10, P1, PT, R10, R20, RZ ;  /* 0x000000140a0a7210 */ /* 0x000fe40007f3e0ff */
[----:B------:R-:W-:Y:S02]  /*08b0*/  ISETP.NE.AND P0, PT, R9, R0, PT ;  /* 0x000000000900720c */ /* 0x000fe40003f05270 */
[----:B------:R-:W-:-:S11]  /*08c0*/  IADD3.X R11, PT, PT, R11, R5, RZ, P1, !PT ;  /* 0x000000050b0b7210 */ /* 0x000fd60000ffe4ff */
[----:B------:R-:W-:Y:S05]  /*08d0*/  @P0 BRA `(.L_x_13) ;  /* 0xfffffff800540947 */ /* 0x000fea000383ffff */
[----:B------:R-:W0:Y:S01]  /*08e0*/  LDCU UR4, c[0x0][0x390] ;  /* 0x00007200ff0477ac */ /* 0x000e220008000800 */
[----:B------:R-:W1:Y:S01]  /*08f0*/  LDC.64 R2, c[0x0][0x3a0] ;  /* 0x0000e800ff027b82 */ /* 0x000e620000000a00 */
[----:B0-----:R-:W-:Y:S01]  /*0900*/  IMAD R5, R14, UR4, R13 ;  /* 0x000000040e057c24 */ /* 0x001fe2000f8e020d */
[----:B------:R-:W-:-:S04]  /*0910*/  IADD3 R13, PT, PT, R13, 0x1, RZ ;  /* 0x000000010d0d7810 */ /* 0x000fc80007ffe0ff */
[----:B------:R-:W-:Y:S01]  /*0920*/  ISETP.NE.AND P0, PT, R13, UR4, PT ;  /* 0x000000040d007c0c */ /* 0x000fe2000bf05270 */
[----:B-1----:R-:W-:-:S05]  /*0930*/  IMAD.WIDE R2, R5, 0x8, R2 ;  /* 0x0000000805027825 */ /* 0x002fca00078e0202 */
[----:B------:R0:W-:Y:S07]  /*0940*/  STG.E.64 desc[UR6][R2.64], R10 ;  /* 0x0000000a02007986 */ /* 0x0001ee000c101b06 */
[----:B------:R-:W-:Y:S05]  /*0950*/  @!P0 EXIT ;  /* 0x000000000000894d */ /* 0x000fea0003800000 */
[----:B------:R-:W1:Y:S01]  /*0960*/  LDCU UR4, c[0x0][0x388] ;  /* 0x00007100ff0477ac */ /* 0x000e620008000800 */
[----:B------:R-:W-:-:S05]  /*0970*/  IMAD R8, R13, R0, R12 ;  /* 0x000000000d087224 */ /* 0x000fca00078e020c */
[----:B-1----:R-:W-:-:S13]  /*0980*/  ISETP.GE.AND P0, PT, R8, UR4, PT ;  /* 0x0000000408007c0c */ /* 0x002fda000bf06270 */
[----:B------:R-:W-:Y:S05]  /*0990*/  @!P0 BRA `(.L_x_14) ;  /* 0xfffffff8001c8947 */ /* 0x000fea000383ffff */
[----:B------:R-:W-:Y:S05]  /*09a0*/  EXIT ;  /* 0x000000000000794d */ /* 0x000fea0003800000 */
.L_x_15:
        /* <DEDUP_REMOVED lines=13> */
.L_x_17:


//--------------------- .nv.shared.reserved.0     --------------------------
	.section	.nv.shared.reserved.0,"aw",@nobits
	.weak		__nv_reservedSMEM_offset_0_alias
	.size		__nv_reservedSMEM_offset_0_alias, 0, 64
	.other		__nv_reservedSMEM_offset_0_alias,@"STO_CUDA_RESERVED_SHARED STV_DEFAULT"
__nv_reservedSMEM_offset_0_alias:
	.zero		0
	.zero		64


//--------------------- .nv.constant0._Z17scan_for_solutionPliiiPimi --------------------------
	.section	.nv.constant0._Z17scan_for_solutionPliiiPimi,"a",@progbits
	.sectionflags	@""
	.align	4
.nv.constant0._Z17scan_for_solutionPliiiPimi:
	.zero		940


//--------------------- .nv.constant0._Z8evaluatePiiiiiiPl --------------------------
	.section	.nv.constant0._Z8evaluatePiiiiiiPl,"a",@progbits
	.sectionflags	@""
	.align	4
.nv.constant0._Z8evaluatePiiiiiiPl:
	.zero		936


//--------------------- SYMBOLS --------------------------

	.type		.nv.reservedSmem.offset0,@object
	.size		.nv.reservedSmem.offset0,0x4
